//
// Generated by NVIDIA NVVM Compiler
//
// Compiler Build ID: CL-36424714
// Cuda compilation tools, release 13.0, V13.0.88
// Based on NVVM 20.0.0
//

.version 9.0
.target sm_100
.address_size 64

	// .globl	_Z9matrixMulPKdS0_Pdiiii

.visible .entry _Z9matrixMulPKdS0_Pdiiii(
	.param .u64 .ptr .align 1 _Z9matrixMulPKdS0_Pdiiii_param_0,
	.param .u64 .ptr .align 1 _Z9matrixMulPKdS0_Pdiiii_param_1,
	.param .u64 .ptr .align 1 _Z9matrixMulPKdS0_Pdiiii_param_2,
	.param .u32 _Z9matrixMulPKdS0_Pdiiii_param_3,
	.param .u32 _Z9matrixMulPKdS0_Pdiiii_param_4,
	.param .u32 _Z9matrixMulPKdS0_Pdiiii_param_5,
	.param .u32 _Z9matrixMulPKdS0_Pdiiii_param_6
)
{
	.reg .pred 	%p<13>;
	.reg .b32 	%r<41>;
	.reg .b64 	%rd<53>;
	.reg .b64 	%fd<68>;

	ld.param.u64 	%rd7, [_Z9matrixMulPKdS0_Pdiiii_param_0];
	ld.param.u64 	%rd8, [_Z9matrixMulPKdS0_Pdiiii_param_1];
	ld.param.u64 	%rd6, [_Z9matrixMulPKdS0_Pdiiii_param_2];
	ld.param.u32 	%r18, [_Z9matrixMulPKdS0_Pdiiii_param_3];
	ld.param.u32 	%r20, [_Z9matrixMulPKdS0_Pdiiii_param_4];
	ld.param.u32 	%r19, [_Z9matrixMulPKdS0_Pdiiii_param_5];
	cvta.to.global.u64 	%rd1, %rd8;
	cvta.to.global.u64 	%rd2, %rd7;
	mov.u32 	%r21, %ctaid.y;
	mov.u32 	%r22, %ntid.y;
	mov.u32 	%r23, %tid.y;
	mad.lo.s32 	%r1, %r21, %r22, %r23;
	mov.u32 	%r24, %ctaid.x;
	mov.u32 	%r25, %ntid.x;
	mov.u32 	%r26, %tid.x;
	mad.lo.s32 	%r2, %r24, %r25, %r26;
	setp.ge.s32 	%p1, %r1, %r20;
	setp.ge.s32 	%p2, %r2, %r19;
	or.pred  	%p3, %p1, %p2;
	@%p3 bra 	$L__BB0_14;
	setp.lt.s32 	%p4, %r18, 1;
	mov.f64 	%fd67, 0d0000000000000000;
	@%p4 bra 	$L__BB0_13;
	mul.lo.s32 	%r3, %r18, %r1;
	and.b32  	%r4, %r18, 7;
	setp.lt.u32 	%p5, %r18, 8;
	mov.f64 	%fd67, 0d0000000000000000;
	mov.b32 	%r39, 0;
	@%p5 bra 	$L__BB0_5;
	and.b32  	%r39, %r18, 2147483640;
	neg.s32 	%r37, %r39;
	shl.b32 	%r7, %r19, 3;
	mul.wide.u32 	%rd9, %r3, 8;
	add.s64 	%rd10, %rd9, %rd2;
	add.s64 	%rd52, %rd10, 32;
	mov.f64 	%fd67, 0d0000000000000000;
	mul.wide.s32 	%rd13, %r19, 8;
	mov.u32 	%r36, %r2;
$L__BB0_4:
	.pragma "nounroll";
	ld.global.f64 	%fd17, [%rd52+-32];
	mul.wide.s32 	%rd11, %r36, 8;
	add.s64 	%rd12, %rd1, %rd11;
	ld.global.f64 	%fd18, [%rd12];
	fma.rn.f64 	%fd19, %fd17, %fd18, %fd67;
	ld.global.f64 	%fd20, [%rd52+-24];
	add.s64 	%rd14, %rd12, %rd13;
	ld.global.f64 	%fd21, [%rd14];
	fma.rn.f64 	%fd22, %fd20, %fd21, %fd19;
	ld.global.f64 	%fd23, [%rd52+-16];
	add.s64 	%rd15, %rd14, %rd13;
	ld.global.f64 	%fd24, [%rd15];
	fma.rn.f64 	%fd25, %fd23, %fd24, %fd22;
	ld.global.f64 	%fd26, [%rd52+-8];
	add.s64 	%rd16, %rd15, %rd13;
	ld.global.f64 	%fd27, [%rd16];
	fma.rn.f64 	%fd28, %fd26, %fd27, %fd25;
	ld.global.f64 	%fd29, [%rd52];
	add.s64 	%rd17, %rd16, %rd13;
	ld.global.f64 	%fd30, [%rd17];
	fma.rn.f64 	%fd31, %fd29, %fd30, %fd28;
	ld.global.f64 	%fd32, [%rd52+8];
	add.s64 	%rd18, %rd17, %rd13;
	ld.global.f64 	%fd33, [%rd18];
	fma.rn.f64 	%fd34, %fd32, %fd33, %fd31;
	ld.global.f64 	%fd35, [%rd52+16];
	add.s64 	%rd19, %rd18, %rd13;
	ld.global.f64 	%fd36, [%rd19];
	fma.rn.f64 	%fd37, %fd35, %fd36, %fd34;
	ld.global.f64 	%fd38, [%rd52+24];
	add.s64 	%rd20, %rd19, %rd13;
	ld.global.f64 	%fd39, [%rd20];
	fma.rn.f64 	%fd67, %fd38, %fd39, %fd37;
	add.s32 	%r37, %r37, 8;
	add.s32 	%r36, %r36, %r7;
	add.s64 	%rd52, %rd52, 64;
	setp.ne.s32 	%p6, %r37, 0;
	@%p6 bra 	$L__BB0_4;
$L__BB0_5:
	setp.eq.s32 	%p7, %r4, 0;
	@%p7 bra 	$L__BB0_13;
	and.b32  	%r13, %r18, 3;
	setp.lt.u32 	%p8, %r4, 4;
	@%p8 bra 	$L__BB0_8;
	add.s32 	%r28, %r39, %r3;
	mul.wide.u32 	%rd21, %r28, 8;
	add.s64 	%rd22, %rd2, %rd21;
	ld.global.f64 	%fd41, [%rd22];
	mad.lo.s32 	%r29, %r39, %r19, %r2;
	mul.wide.s32 	%rd23, %r29, 8;
	add.s64 	%rd24, %rd1, %rd23;
	ld.global.f64 	%fd42, [%rd24];
	fma.rn.f64 	%fd43, %fd41, %fd42, %fd67;
	cvt.u64.u32 	%rd25, %r3;
	cvt.u64.u32 	%rd26, %r39;
	add.s64 	%rd27, %rd26, %rd25;
	shl.b64 	%rd28, %rd27, 3;
	add.s64 	%rd29, %rd2, %rd28;
	ld.global.f64 	%fd44, [%rd29+8];
	mul.wide.s32 	%rd30, %r19, 8;
	add.s64 	%rd31, %rd24, %rd30;
	ld.global.f64 	%fd45, [%rd31];
	fma.rn.f64 	%fd46, %fd44, %fd45, %fd43;
	ld.global.f64 	%fd47, [%rd29+16];
	add.s64 	%rd32, %rd31, %rd30;
	ld.global.f64 	%fd48, [%rd32];
	fma.rn.f64 	%fd49, %fd47, %fd48, %fd46;
	ld.global.f64 	%fd50, [%rd29+24];
	add.s64 	%rd33, %rd32, %rd30;
	ld.global.f64 	%fd51, [%rd33];
	fma.rn.f64 	%fd67, %fd50, %fd51, %fd49;
	add.s32 	%r39, %r39, 4;
$L__BB0_8:
	setp.eq.s32 	%p9, %r13, 0;
	@%p9 bra 	$L__BB0_13;
	setp.eq.s32 	%p10, %r13, 1;
	@%p10 bra 	$L__BB0_11;
	add.s32 	%r30, %r39, %r3;
	mul.wide.u32 	%rd34, %r30, 8;
	add.s64 	%rd35, %rd2, %rd34;
	ld.global.f64 	%fd53, [%rd35];
	mad.lo.s32 	%r31, %r39, %r19, %r2;
	mul.wide.s32 	%rd36, %r31, 8;
	add.s64 	%rd37, %rd1, %rd36;
	ld.global.f64 	%fd54, [%rd37];
	fma.rn.f64 	%fd55, %fd53, %fd54, %fd67;
	cvt.u64.u32 	%rd38, %r3;
	cvt.u64.u32 	%rd39, %r39;
	add.s64 	%rd40, %rd39, %rd38;
	shl.b64 	%rd41, %rd40, 3;
	add.s64 	%rd42, %rd2, %rd41;
	ld.global.f64 	%fd56, [%rd42+8];
	mul.wide.s32 	%rd43, %r19, 8;
	add.s64 	%rd44, %rd37, %rd43;
	ld.global.f64 	%fd57, [%rd44];
	fma.rn.f64 	%fd67, %fd56, %fd57, %fd55;
	add.s32 	%r39, %r39, 2;
$L__BB0_11:
	and.b32  	%r32, %r18, 1;
	setp.eq.b32 	%p11, %r32, 1;
	not.pred 	%p12, %p11;
	@%p12 bra 	$L__BB0_13;
	add.s32 	%r33, %r39, %r3;
	mul.wide.u32 	%rd45, %r33, 8;
	add.s64 	%rd46, %rd2, %rd45;
	ld.global.f64 	%fd58, [%rd46];
	mad.lo.s32 	%r34, %r39, %r19, %r2;
	mul.wide.s32 	%rd47, %r34, 8;
	add.s64 	%rd48, %rd1, %rd47;
	ld.global.f64 	%fd59, [%rd48];
	fma.rn.f64 	%fd67, %fd58, %fd59, %fd67;
$L__BB0_13:
	mad.lo.s32 	%r35, %r19, %r1, %r2;
	cvta.to.global.u64 	%rd49, %rd6;
	mul.wide.s32 	%rd50, %r35, 8;
	add.s64 	%rd51, %rd49, %rd50;
	st.global.f64 	[%rd51], %fd67;
$L__BB0_14:
	ret;

}


// ===== COMPILED SASS (sm_100) =====

	.target	sm_100

	.elftype	@"ET_EXEC"


//--------------------- .note.nv.tkinfo           --------------------------
	.section	.note.nv.tkinfo,"",@"SHT_NOTE"
	.sectionflags	@"SHF_NOTE_NV_TKINFO"
	.tkinfo
        /*0018*/ 	.word	0x00000002
        /*0030*/ 	.string	""
        /*0030*/ 	.string	"ptxas"
        /*0030*/ 	.string	"Cuda compilation tools, release 13.0, V13.0.88"
        /*0030*/ 	.string	"Build cuda_13.0.r13.0/compiler.36424714_0"
        /*0030*/ 	.string	"-arch sm_100 -m 64 "



//--------------------- .note.nv.cuinfo           --------------------------
	.section	.note.nv.cuinfo,"",@"SHT_NOTE"
	.sectionflags	@"SHF_NOTE_NV_CUINFO"
        /*0018*/ 	.short	0x0002
        /*001a*/ 	.short	0x0064
        /*001c*/ 	.short	0x0082
	.zero		2


//--------------------- .nv.info                  --------------------------
	.section	.nv.info,"",@"SHT_CUDA_INFO"
	.align	4


	//----- nvinfo : EIATTR_REGCOUNT
	.align		4
        /*0000*/ 	.byte	0x04, 0x2f
        /*0002*/ 	.short	(.L_1 - .L_0)
	.align		4
.L_0:
        /*0004*/ 	.word	index@(_Z9matrixMulPKdS0_Pdiiii)
        /*0008*/ 	.word	0x00000020


	//----- nvinfo : EIATTR_FRAME_SIZE
	.align		4
.L_1:
        /*000c*/ 	.byte	0x04, 0x11
        /*000e*/ 	.short	(.L_3 - .L_2)
	.align		4
.L_2:
        /*0010*/ 	.word	index@(_Z9matrixMulPKdS0_Pdiiii)
        /*0014*/ 	.word	0x00000000


	//----- nvinfo : EIATTR_MIN_STACK_SIZE
	.align		4
.L_3:
        /*0018*/ 	.byte	0x04, 0x12
        /*001a*/ 	.short	(.L_5 - .L_4)
	.align		4
.L_4:
        /*001c*/ 	.word	index@(_Z9matrixMulPKdS0_Pdiiii)
        /*0020*/ 	.word	0x00000000
.L_5:


//--------------------- .nv.compat                --------------------------
	.section	.nv.compat,"",@"SHT_CUDA_COMPAT_INFO"
	.align	4
        /*0000*/ 	.byte	0x02, 0x09, 0x00, 0x00, 0x02, 0x02, 0x01, 0x00, 0x02, 0x05, 0x05, 0x00, 0x03, 0x07, 0x01, 0x01
        /*0010*/ 	.byte	0x02, 0x03, 0x00, 0x00, 0x02, 0x06, 0x01, 0x00, 0x04, 0x0b, 0x08, 0x00, 0x01, 0x00, 0x00, 0x00
        /*0020*/ 	.byte	0x00, 0x00, 0x00, 0x00


//--------------------- .nv.info._Z9matrixMulPKdS0_Pdiiii --------------------------
	.section	.nv.info._Z9matrixMulPKdS0_Pdiiii,"",@"SHT_CUDA_INFO"
	.sectionflags	@""
	.align	4


	//----- nvinfo : EIATTR_CUDA_API_VERSION
	.align		4
        /*0000*/ 	.byte	0x04, 0x37
        /*0002*/ 	.short	(.L_7 - .L_6)
.L_6:
        /*0004*/ 	.word	0x00000082


	//----- nvinfo : EIATTR_KPARAM_INFO
	.align		4
.L_7:
        /*0008*/ 	.byte	0x04, 0x17
        /*000a*/ 	.short	(.L_9 - .L_8)
.L_8:
        /*000c*/ 	.word	0x00000000
        /*0010*/ 	.short	0x0006
        /*0012*/ 	.short	0x0024
        /*0014*/ 	.byte	0x00, 0xf0, 0x11, 0x00


	//----- nvinfo : EIATTR_KPARAM_INFO
	.align		4
.L_9:
        /*0018*/ 	.byte	0x04, 0x17
        /*001a*/ 	.short	(.L_11 - .L_10)
.L_10:
        /*001c*/ 	.word	0x00000000
        /*0020*/ 	.short	0x0005
        /*0022*/ 	.short	0x0020
        /*0024*/ 	.byte	0x00, 0xf0, 0x11, 0x00


	//----- nvinfo : EIATTR_KPARAM_INFO
	.align		4
.L_11:
        /*0028*/ 	.byte	0x04, 0x17
        /*002a*/ 	.short	(.L_13 - .L_12)
.L_12:
        /*002c*/ 	.word	0x00000000
        /*0030*/ 	.short	0x0004
        /*0032*/ 	.short	0x001c
        /*0034*/ 	.byte	0x00, 0xf0, 0x11, 0x00


	//----- nvinfo : EIATTR_KPARAM_INFO
	.align		4
.L_13:
        /*0038*/ 	.byte	0x04, 0x17
        /*003a*/ 	.short	(.L_15 - .L_14)
.L_14:
        /*003c*/ 	.word	0x00000000
        /*0040*/ 	.short	0x0003
        /*0042*/ 	.short	0x0018
        /*0044*/ 	.byte	0x00, 0xf0, 0x11, 0x00


	//----- nvinfo : EIATTR_KPARAM_INFO
	.align		4
.L_15:
        /*0048*/ 	.byte	0x04, 0x17
        /*004a*/ 	.short	(.L_17 - .L_16)
.L_16:
        /*004c*/ 	.word	0x00000000
        /*0050*/ 	.short	0x0002
        /*0052*/ 	.short	0x0010
        /*0054*/ 	.byte	0x00, 0xf5, 0x21, 0x00


	//----- nvinfo : EIATTR_KPARAM_INFO
	.align		4
.L_17:
        /*0058*/ 	.byte	0x04, 0x17
        /*005a*/ 	.short	(.L_19 - .L_18)
.L_18:
        /*005c*/ 	.word	0x00000000
        /*0060*/ 	.short	0x0001
        /*0062*/ 	.short	0x0008
        /*0064*/ 	.byte	0x00, 0xf5, 0x21, 0x00


	//----- nvinfo : EIATTR_KPARAM_INFO
	.align		4
.L_19:
        /*0068*/ 	.byte	0x04, 0x17
        /*006a*/ 	.short	(.L_21 - .L_20)
.L_20:
        /*006c*/ 	.word	0x00000000
        /*0070*/ 	.short	0x0000
        /*0072*/ 	.short	0x0000
        /*0074*/ 	.byte	0x00, 0xf5, 0x21, 0x00


	//----- nvinfo : EIATTR_SPARSE_MMA_MASK
	.align		4
.L_21:
        /*0078*/ 	.byte	0x03, 0x50
        /*007a*/ 	.short	0x0000


	//----- nvinfo : EIATTR_MAXREG_COUNT
	.align		4
        /*007c*/ 	.byte	0x03, 0x1b
        /*007e*/ 	.short	0x00ff


	//----- nvinfo : EIATTR_MERCURY_ISA_VERSION
	.align		4
        /*0080*/ 	.byte	0x03, 0x5f
        /*0082*/ 	.short	0x0101


	//----- nvinfo : EIATTR_VRC_CTA_INIT_COUNT
	.align		4
        /*0084*/ 	.byte	0x02, 0x4a
	.zero		1
	.zero		1


	//----- nvinfo : EIATTR_EXIT_INSTR_OFFSETS
	.align		4
        /*0088*/ 	.byte	0x04, 0x1c
        /*008a*/ 	.short	(.L_23 - .L_22)


	//   ....[0]....
.L_22:
        /*008c*/ 	.word	0x000000d0


	//   ....[1]....
        /*0090*/ 	.word	0x000008f0


	//----- nvinfo : EIATTR_CBANK_PARAM_SIZE
	.align		4
.L_23:
        /*0094*/ 	.byte	0x03, 0x19
        /*0096*/ 	.short	0x0028


	//----- nvinfo : EIATTR_PARAM_CBANK
	.align		4
        /*0098*/ 	.byte	0x04, 0x0a
        /*009a*/ 	.short	(.L_25 - .L_24)
	.align		4
.L_24:
        /*009c*/ 	.word	index@(.nv.constant0._Z9matrixMulPKdS0_Pdiiii)
        /*00a0*/ 	.short	0x0380
        /*00a2*/ 	.short	0x0028


	//----- nvinfo : EIATTR_SW_WAR
	.align		4
.L_25:
        /*00a4*/ 	.byte	0x04, 0x36
        /*00a6*/ 	.short	(.L_27 - .L_26)
.L_26:
        /*00a8*/ 	.word	0x00000008
.L_27:


//--------------------- .nv.callgraph             --------------------------
	.section	.nv.callgraph,"",@"SHT_CUDA_CALLGRAPH"
	.align	4
	.sectionentsize	8
	.align		4
        /*0000*/ 	.word	0x00000000
	.align		4
        /*0004*/ 	.word	0xffffffff
	.align		4
        /*0008*/ 	.word	0x00000000
	.align		4
        /*000c*/ 	.word	0xfffffffe
	.align		4
        /*0010*/ 	.word	0x00000000
	.align		4
        /*0014*/ 	.word	0xfffffffd
	.align		4
        /*0018*/ 	.word	0x00000000
	.align		4
        /*001c*/ 	.word	0xfffffffc


//--------------------- .text._Z9matrixMulPKdS0_Pdiiii --------------------------
	.section	.text._Z9matrixMulPKdS0_Pdiiii,"ax",@progbits
	.align	128
        .global         _Z9matrixMulPKdS0_Pdiiii
        .type           _Z9matrixMulPKdS0_Pdiiii,@function
        .size           _Z9matrixMulPKdS0_Pdiiii,(.L_x_5 - _Z9matrixMulPKdS0_Pdiiii)
        .other          _Z9matrixMulPKdS0_Pdiiii,@"STO_CUDA_ENTRY STV_DEFAULT"
_Z9matrixMulPKdS0_Pdiiii:
.text._Z9matrixMulPKdS0_Pdiiii:
[----:B------:R-:W-:Y:S01]  /*0000*/  LDC R1, c[0x0][0x37c] ;  /* 0x0000df00ff017b82 */ /* 0x000fe20000000800 */
[----:B------:R-:W0:Y:S07]  /*0010*/  S2R R4, SR_TID.X ;  /* 0x0000000000047919 */ /* 0x000e2e0000002100 */
[----:B------:R-:W1:Y:S01]  /*0020*/  LDC R2, c[0x0][0x364] ;  /* 0x0000d900ff027b82 */ /* 0x000e620000000800 */
[----:B------:R-:W2:Y:S01]  /*0030*/  LDCU UR6, c[0x0][0x39c] ;  /* 0x00007380ff0677ac */ /* 0x000ea20008000800 */
[----:B------:R-:W1:Y:S06]  /*0040*/  S2R R5, SR_TID.Y ;  /* 0x0000000000057919 */ /* 0x000e6c0000002200 */
[----:B------:R-:W0:Y:S08]  /*0050*/  S2UR UR5, SR_CTAID.X ;  /* 0x00000000000579c3 */ /* 0x000e300000002500 */
[----:B------:R-:W0:Y:S08]  /*0060*/  LDC R3, c[0x0][0x360] ;  /* 0x0000d800ff037b82 */ /* 0x000e300000000800 */
[----:B------:R-:W1:Y:S08]  /*0070*/  S2UR UR4, SR_CTAID.Y ;  /* 0x00000000000479c3 */ /* 0x000e700000002600 */
[----:B------:R-:W3:Y:S01]  /*0080*/  LDC R0, c[0x0][0x3a0] ;  /* 0x0000e800ff007b82 */ /* 0x000ee20000000800 */
[----:B0-----:R-:W-:-:S02]  /*0090*/  IMAD R3, R3, UR5, R4 ;  /* 0x0000000503037c24 */ /* 0x001fc4000f8e0204 */
[----:B-1----:R-:W-:-:S03]  /*00a0*/  IMAD R2, R2, UR4, R5 ;  /* 0x0000000402027c24 */ /* 0x002fc6000f8e0205 */
[----:B---3--:R-:W-:-:S04]  /*00b0*/  ISETP.GE.AND P0, PT, R3, R0, PT ;  /* 0x000000000300720c */ /* 0x008fc80003f06270 */
[----:B--2---:R-:W-:-:S13]  /*00c0*/  ISETP.GE.OR P0, PT, R2, UR6, P0 ;  /* 0x0000000602007c0c */ /* 0x004fda0008706670 */
[----:B------:R-:W-:Y:S05]  /*00d0*/  @P0 EXIT ;  /* 0x000000000000094d */ /* 0x000fea0003800000 */
[----:B------:R-:W0:Y:S01]  /*00e0*/  LDC R5, c[0x0][0x398] ;  /* 0x0000e600ff057b82 */ /* 0x000e220000000800 */
[----:B------:R-:W1:Y:S01]  /*00f0*/  LDCU.64 UR4, c[0x0][0x358] ;  /* 0x00006b00ff0477ac */ /* 0x000e620008000a00 */
[----:B------:R-:W-:Y:S02]  /*0100*/  CS2R R18, SRZ ;  /* 0x0000000000127805 */ /* 0x000fe4000001ff00 */
[----:B0-----:R-:W-:-:S13]  /*0110*/  ISETP.GE.AND P0, PT, R5, 0x1, PT ;  /* 0x000000010500780c */ /* 0x001fda0003f06270 */
[----:B-1----:R-:W-:Y:S05]  /*0120*/  @!P0 BRA `(.L_x_0) ;  /* 0x0000000400e08947 */ /* 0x002fea0003800000 */
[C---:B------:R-:W-:Y:S01]  /*0130*/  ISETP.GE.U32.AND P1, PT, R5.reuse, 0x8, PT ;  /* 0x000000080500780c */ /* 0x040fe20003f26070 */
[----:B------:R-:W-:Y:S01]  /*0140*/  HFMA2 R7, -RZ, RZ, 0, 0 ;  /* 0x00000000ff077431 */ /* 0x000fe200000001ff */
[----:B------:R-:W-:Y:S01]  /*0150*/  LOP3.LUT R4, R5, 0x7, RZ, 0xc0, !PT ;  /* 0x0000000705047812 */ /* 0x000fe200078ec0ff */
[----:B------:R-:W-:Y:S01]  /*0160*/  IMAD R6, R2, R5, RZ ;  /* 0x0000000502067224 */ /* 0x000fe200078e02ff */
[----:B------:R-:W-:Y:S02]  /*0170*/  CS2R R18, SRZ ;  /* 0x0000000000127805 */ /* 0x000fe4000001ff00 */
[----:B------:R-:W-:-:S07]  /*0180*/  ISETP.NE.AND P0, PT, R4, RZ, PT ;  /* 0x000000ff0400720c */ /* 0x000fce0003f05270 */
[----:B------:R-:W-:Y:S06]  /*0190*/  @!P1 BRA `(.L_x_1) ;  /* 0x0000000000c49947 */ /* 0x000fec0003800000 */
[----:B------:R-:W0:Y:S01]  /*01a0*/  LDC.64 R8, c[0x0][0x380] ;  /* 0x0000e000ff087b82 */ /* 0x000e220000000a00 */
[----:B------:R-:W-:Y:S01]  /*01b0*/  LOP3.LUT R7, R5, 0x7ffffff8, RZ, 0xc0, !PT ;  /* 0x7ffffff805077812 */ /* 0x000fe200078ec0ff */
[----:B------:R-:W-:Y:S01]  /*01c0*/  IMAD.MOV.U32 R27, RZ, RZ, R3 ;  /* 0x000000ffff1b7224 */ /* 0x000fe200078e0003 */
[----:B------:R-:W-:-:S03]  /*01d0*/  CS2R R18, SRZ ;  /* 0x0000000000127805 */ /* 0x000fc6000001ff00 */
[----:B------:R-:W-:Y:S02]  /*01e0*/  IMAD.MOV R26, RZ, RZ, -R7 ;  /* 0x000000ffff1a7224 */ /* 0x000fe400078e0a07 */
[----:B0-----:R-:W-:-:S03]  /*01f0*/  IMAD.WIDE.U32 R8, R6, 0x8, R8 ;  /* 0x0000000806087825 */ /* 0x001fc600078e0008 */
[----:B------:R-:W-:-:S04]  /*0200*/  IADD3 R10, P1, PT, R8, 0x20, RZ ;  /* 0x00000020080a7810 */ /* 0x000fc80007f3e0ff */
[----:B------:R-:W-:-:S09]  /*0210*/  IADD3.X R11, PT, PT, RZ, R9, RZ, P1, !PT ;  /* 0x00000009ff0b7210 */ /* 0x000fd20000ffe4ff */
.L_x_2:
[----:B------:R-:W0:Y:S01]  /*0220*/  LDC.64 R22, c[0x0][0x388] ;  /* 0x0000e200ff167b82 */ /* 0x000e220000000a00 */
[----:B------:R-:W-:Y:S01]  /*0230*/  MOV R8, R10 ;  /* 0x0000000a00087202 */ /* 0x000fe20000000f00 */
[----:B------:R-:W-:-:S05]  /*0240*/  IMAD.MOV.U32 R9, RZ, RZ, R11 ;  /* 0x000000ffff097224 */ /* 0x000fca00078e000b */
[----:B------:R-:W2:Y:S04]  /*0250*/  LDG.E.64 R14, desc[UR4][R8.64+-0x20] ;  /* 0xffffe004080e7981 */ /* 0x000ea8000c1e1b00 */
[----:B------:R-:W3:Y:S01]  /*0260*/  LDG.E.64 R10, desc[UR4][R8.64+-0x18] ;  /* 0xffffe804080a7981 */ /* 0x000ee2000c1e1b00 */
[----:B0-----:R-:W-:-:S05]  /*0270*/  IMAD.WIDE R22, R27, 0x8, R22 ;  /* 0x000000081b167825 */ /* 0x001fca00078e0216 */
[----:B------:R-:W2:Y:S01]  /*0280*/  LDG.E.64 R12, desc[UR4][R22.64] ;  /* 0x00000004160c7981 */ /* 0x000ea2000c1e1b00 */
[----:B------:R-:W-:-:S05]  /*0290*/  IMAD.WIDE R28, R0, 0x8, R22 ;  /* 0x00000008001c7825 */ /* 0x000fca00078e0216 */
[----:B------:R-:W3:Y:S01]  /*02a0*/  LDG.E.64 R16, desc[UR4][R28.64] ;  /* 0x000000041c107981 */ /* 0x000ee2000c1e1b00 */
[C---:B------:R-:W-:Y:S01]  /*02b0*/  IMAD.WIDE R24, R0.reuse, 0x8, R28 ;  /* 0x0000000800187825 */ /* 0x040fe200078e021c */
[----:B--2---:R-:W-:Y:S02]  /*02c0*/  DFMA R18, R14, R12, R18 ;  /* 0x0000000c0e12722b */ /* 0x004fe40000000012 */
[----:B------:R-:W2:Y:S04]  /*02d0*/  LDG.E.64 R14, desc[UR4][R8.64+-0x10] ;  /* 0xfffff004080e7981 */ /* 0x000ea8000c1e1b00 */
[----:B------:R-:W2:Y:S01]  /*02e0*/  LDG.E.64 R12, desc[UR4][R24.64] ;  /* 0x00000004180c7981 */ /* 0x000ea2000c1e1b00 */
[----:B------:R-:W-:Y:S01]  /*02f0*/  IMAD.WIDE R20, R0, 0x8, R24 ;  /* 0x0000000800147825 */ /* 0x000fe200078e0218 */
[----:B---3--:R-:W-:-:S02]  /*0300*/  DFMA R16, R10, R16, R18 ;  /* 0x000000100a10722b */ /* 0x008fc40000000012 */
[----:B------:R-:W3:Y:S04]  /*0310*/  LDG.E.64 R10, desc[UR4][R8.64+-0x8] ;  /* 0xfffff804080a7981 */ /* 0x000ee8000c1e1b00 */
        /* <DEDUP_REMOVED lines=9> */
[----:B------:R-:W-:-:S03]  /*03b0*/  IMAD.WIDE R24, R0, 0x8, R28 ;  /* 0x0000000800187825 */ /* 0x000fc600078e021c */
[----:B------:R-:W4:Y:S01]  /*03c0*/  LDG.E.64 R22, desc[UR4][R8.64+0x18] ;  /* 0x0000180408167981 */ /* 0x000f22000c1e1b00 */
[----:B------:R-:W-:-:S06]  /*03d0*/  IMAD.WIDE R20, R0, 0x8, R24 ;  /* 0x0000000800147825 */ /* 0x000fcc00078e0218 */
[----:B------:R-:W4:Y:S01]  /*03e0*/  LDG.E.64 R20, desc[UR4][R20.64] ;  /* 0x0000000414147981 */ /* 0x000f22000c1e1b00 */
[----:B--2---:R-:W-:-:S03]  /*03f0*/  DFMA R14, R16, R14, R18 ;  /* 0x0000000e100e722b */ /* 0x004fc60000000012 */
[----:B------:R-:W2:Y:S04]  /*0400*/  LDG.E.64 R16, desc[UR4][R8.64+0x10] ;  /* 0x0000100408107981 */ /* 0x000ea8000c1e1b00 */
[----:B------:R-:W2:Y:S01]  /*0410*/  LDG.E.64 R18, desc[UR4][R24.64] ;  /* 0x0000000418127981 */ /* 0x000ea2000c1e1b00 */
[----:B------:R-:W-:Y:S01]  /*0420*/  IADD3 R26, PT, PT, R26, 0x8, RZ ;  /* 0x000000081a1a7810 */ /* 0x000fe20007ffe0ff */
[----:B---3--:R-:W-:-:S03]  /*0430*/  DFMA R10, R10, R12, R14 ;  /* 0x0000000c0a0a722b */ /* 0x008fc6000000000e */
[----:B------:R-:W-:Y:S02]  /*0440*/  ISETP.NE.AND P1, PT, R26, RZ, PT ;  /* 0x000000ff1a00720c */ /* 0x000fe40003f25270 */
[----:B------:R-:W-:-:S03]  /*0450*/  LEA R27, R0, R27, 0x3 ;  /* 0x0000001b001b7211 */ /* 0x000fc600078e18ff */
[----:B--2---:R-:W-:Y:S01]  /*0460*/  DFMA R18, R16, R18, R10 ;  /* 0x000000121012722b */ /* 0x004fe2000000000a */
[----:B------:R-:W-:-:S07]  /*0470*/  IADD3 R10, P2, PT, R8, 0x40, RZ ;  /* 0x00000040080a7810 */ /* 0x000fce0007f5e0ff */
[----:B----4-:R-:W-:Y:S01]  /*0480*/  DFMA R18, R22, R20, R18 ;  /* 0x000000141612722b */ /* 0x010fe20000000012 */
[----:B------:R-:W-:Y:S01]  /*0490*/  IMAD.X R11, RZ, RZ, R9, P2 ;  /* 0x000000ffff0b7224 */ /* 0x000fe200010e0609 */
[----:B------:R-:W-:Y:S09]  /*04a0*/  @P1 BRA `(.L_x_2) ;  /* 0xfffffffc005c1947 */ /* 0x000ff2000383ffff */
.L_x_1:
[----:B------:R-:W-:Y:S05]  /*04b0*/  @!P0 BRA `(.L_x_0) ;  /* 0x0000000000fc8947 */ /* 0x000fea0003800000 */
[----:B------:R-:W-:Y:S02]  /*04c0*/  ISETP.GE.U32.AND P1, PT, R4, 0x4, PT ;  /* 0x000000040400780c */ /* 0x000fe40003f26070 */
[----:B------:R-:W-:-:S04]  /*04d0*/  LOP3.LUT R26, R5, 0x3, RZ, 0xc0, !PT ;  /* 0x00000003051a7812 */ /* 0x000fc800078ec0ff */
[----:B------:R-:W-:-:S07]  /*04e0*/  ISETP.NE.AND P0, PT, R26, RZ, PT ;  /* 0x000000ff1a00720c */ /* 0x000fce0003f05270 */
[----:B------:R-:W-:Y:S06]  /*04f0*/  @!P1 BRA `(.L_x_3) ;  /* 0x00000000006c9947 */ /* 0x000fec0003800000 */
[----:B------:R-:W0:Y:S01]  /*0500*/  LDC.64 R24, c[0x0][0x380] ;  /* 0x0000e000ff187b82 */ /* 0x000e220000000a00 */
[----:B------:R-:W1:Y:S01]  /*0510*/  LDCU.64 UR6, c[0x0][0x380] ;  /* 0x00007000ff0677ac */ /* 0x000e620008000a00 */
[C---:B------:R-:W-:Y:S01]  /*0520*/  IMAD.IADD R9, R6.reuse, 0x1, R7 ;  /* 0x0000000106097824 */ /* 0x040fe200078e0207 */
[----:B------:R-:W-:Y:S01]  /*0530*/  IADD3 R4, P1, PT, R6, R7, RZ ;  /* 0x0000000706047210 */ /* 0x000fe20007f3e0ff */
[----:B------:R-:W-:-:S04]  /*0540*/  IMAD R13, R7, R0, R3 ;  /* 0x00000000070d7224 */ /* 0x000fc800078e0203 */
[----:B------:R-:W2:Y:S01]  /*0550*/  LDC.64 R10, c[0x0][0x388] ;  /* 0x0000e200ff0a7b82 */ /* 0x000ea20000000a00 */
[----:B0-----:R-:W-:-:S06]  /*0560*/  IMAD.WIDE.U32 R24, R9, 0x8, R24 ;  /* 0x0000000809187825 */ /* 0x001fcc00078e0018 */
[----:B------:R-:W3:Y:S01]  /*0570*/  LDG.E.64 R24, desc[UR4][R24.64] ;  /* 0x0000000418187981 */ /* 0x000ee2000c1e1b00 */
[----:B--2---:R-:W-:Y:S01]  /*0580*/  IMAD.WIDE R10, R13, 0x8, R10 ;  /* 0x000000080d0a7825 */ /* 0x004fe200078e020a */
[----:B------:R-:W-:Y:S02]  /*0590*/  IADD3.X R13, PT, PT, RZ, RZ, RZ, P1, !PT ;  /* 0x000000ffff0d7210 */ /* 0x000fe40000ffe4ff */
[----:B-1----:R-:W-:Y:S02]  /*05a0*/  LEA R28, P1, R4, UR6, 0x3 ;  /* 0x00000006041c7c11 */ /* 0x002fe4000f8218ff */
[----:B------:R-:W3:Y:S01]  /*05b0*/  LDG.E.64 R8, desc[UR4][R10.64] ;  /* 0x000000040a087981 */ /* 0x000ee2000c1e1b00 */
[----:B------:R-:W-:Y:S01]  /*05c0*/  IMAD.WIDE R14, R0, 0x8, R10 ;  /* 0x00000008000e7825 */ /* 0x000fe200078e020a */
[----:B------:R-:W-:-:S05]  /*05d0*/  LEA.HI.X R29, R4, UR7, R13, 0x3, P1 ;  /* 0x00000007041d7c11 */ /* 0x000fca00088f1c0d */
[----:B------:R-:W2:Y:S01]  /*05e0*/  LDG.E.64 R12, desc[UR4][R28.64+0x8] ;  /* 0x000008041c0c7981 */ /* 0x000ea2000c1e1b00 */
[----:B------:R-:W-:-:S03]  /*05f0*/  IMAD.WIDE R20, R0, 0x8, R14 ;  /* 0x0000000800147825 */ /* 0x000fc600078e020e */
[----:B------:R-:W2:Y:S04]  /*0600*/  LDG.E.64 R10, desc[UR4][R14.64] ;  /* 0x000000040e0a7981 */ /* 0x000ea8000c1e1b00 */
[----:B------:R-:W4:Y:S01]  /*0610*/  LDG.E.64 R16, desc[UR4][R20.64] ;  /* 0x0000000414107981 */ /* 0x000f22000c1e1b00 */
[----:B------:R-:W-:-:S03]  /*0620*/  IMAD.WIDE R22, R0, 0x8, R20 ;  /* 0x0000000800167825 */ /* 0x000fc600078e0214 */
[----:B------:R-:W4:Y:S04]  /*0630*/  LDG.E.64 R14, desc[UR4][R28.64+0x10] ;  /* 0x000010041c0e7981 */ /* 0x000f28000c1e1b00 */
[----:B------:R-:W5:Y:S04]  /*0640*/  LDG.E.64 R20, desc[UR4][R28.64+0x18] ;  /* 0x000018041c147981 */ /* 0x000f68000c1e1b00 */
[----:B------:R-:W5:Y:S01]  /*0650*/  LDG.E.64 R22, desc[UR4][R22.64] ;  /* 0x0000000416167981 */ /* 0x000f62000c1e1b00 */
[----:B------:R-:W-:Y:S01]  /*0660*/  VIADD R7, R7, 0x4 ;  /* 0x0000000407077836 */ /* 0x000fe20000000000 */
[----:B---3--:R-:W-:-:S08]  /*0670*/  DFMA R8, R24, R8, R18 ;  /* 0x000000081808722b */ /* 0x008fd00000000012 */
[----:B--2---:R-:W-:-:S08]  /*0680*/  DFMA R8, R12, R10, R8 ;  /* 0x0000000a0c08722b */ /* 0x004fd00000000008 */
[----:B----4-:R-:W-:-:S08]  /*0690*/  DFMA R8, R14, R16, R8 ;  /* 0x000000100e08722b */ /* 0x010fd00000000008 */
[----:B-----5:R-:W-:-:S11]  /*06a0*/  DFMA R18, R20, R22, R8 ;  /* 0x000000161412722b */ /* 0x020fd60000000008 */
.L_x_3:
[----:B------:R-:W-:Y:S05]  /*06b0*/  @!P0 BRA `(.L_x_0) ;  /* 0x00000000007c8947 */ /* 0x000fea0003800000 */
[----:B------:R-:W-:Y:S01]  /*06c0*/  ISETP.NE.AND P1, PT, R26, 0x1, PT ;  /* 0x000000011a00780c */ /* 0x000fe20003f25270 */
[----:B------:R-:W0:Y:S01]  /*06d0*/  LDC.64 R10, c[0x0][0x380] ;  /* 0x0000e000ff0a7b82 */ /* 0x000e220000000a00 */
[----:B------:R-:W-:-:S04]  /*06e0*/  LOP3.LUT R14, R5, 0x1, RZ, 0xc0, !PT ;  /* 0x00000001050e7812 */ /* 0x000fc800078ec0ff */
[----:B------:R-:W-:-:S03]  /*06f0*/  ISETP.NE.U32.AND P0, PT, R14, 0x1, PT ;  /* 0x000000010e00780c */ /* 0x000fc60003f05070 */
[----:B------:R-:W1:Y:S04]  /*0700*/  LDC.64 R20, c[0x0][0x388] ;  /* 0x0000e200ff147b82 */ /* 0x000e680000000a00 */
[CC--:B------:R-:W-:Y:S01]  /*0710*/  @P1 IADD3 R15, PT, PT, R6.reuse, R7.reuse, RZ ;  /* 0x00000007060f1210 */ /* 0x0c0fe20007ffe0ff */
[C---:B------:R-:W-:Y:S01]  /*0720*/  @P1 IMAD R17, R7.reuse, R0, R3 ;  /* 0x0000000007111224 */ /* 0x040fe200078e0203 */
[----:B------:R-:W-:Y:S01]  /*0730*/  @P1 IADD3 R16, P2, PT, R6, R7, RZ ;  /* 0x0000000706101210 */ /* 0x000fe20007f5e0ff */
[----:B------:R-:W-:Y:S01]  /*0740*/  @P1 VIADD R7, R7, 0x2 ;  /* 0x0000000207071836 */ /* 0x000fe20000000000 */
[----:B------:R-:W2:Y:S08]  /*0750*/  @P1 LDC.64 R8, c[0x0][0x380] ;  /* 0x0000e000ff081b82 */ /* 0x000eb00000000a00 */
[----:B------:R-:W3:Y:S01]  /*0760*/  LDC.64 R12, c[0x0][0x380] ;  /* 0x0000e000ff0c7b82 */ /* 0x000ee20000000a00 */
[----:B0-----:R-:W-:-:S06]  /*0770*/  @P1 IMAD.WIDE.U32 R14, R15, 0x8, R10 ;  /* 0x000000080f0e1825 */ /* 0x001fcc00078e000a */
[----:B------:R-:W4:Y:S01]  /*0780*/  @P1 LDG.E.64 R14, desc[UR4][R14.64] ;  /* 0x000000040e0e1981 */ /* 0x000f22000c1e1b00 */
[----:B------:R-:W0:Y:S01]  /*0790*/  LDC.64 R4, c[0x0][0x388] ;  /* 0x0000e200ff047b82 */ /* 0x000e220000000a00 */
[----:B-1----:R-:W-:Y:S01]  /*07a0*/  @P1 IMAD.WIDE R20, R17, 0x8, R20 ;  /* 0x0000000811141825 */ /* 0x002fe200078e0214 */
[----:B------:R-:W-:-:S04]  /*07b0*/  @P1 IADD3.X R17, PT, PT, RZ, RZ, RZ, P2, !PT ;  /* 0x000000ffff111210 */ /* 0x000fc800017fe4ff */
[----:B------:R-:W4:Y:S01]  /*07c0*/  @P1 LDG.E.64 R10, desc[UR4][R20.64] ;  /* 0x00000004140a1981 */ /* 0x000f22000c1e1b00 */
[----:B--2---:R-:W-:Y:S01]  /*07d0*/  @P1 LEA R8, P2, R16, R8, 0x3 ;  /* 0x0000000810081211 */ /* 0x004fe200078418ff */
[----:B------:R-:W-:-:S03]  /*07e0*/  @P1 IMAD.WIDE R22, R0, 0x8, R20 ;  /* 0x0000000800161825 */ /* 0x000fc600078e0214 */
[----:B------:R-:W-:Y:S01]  /*07f0*/  @P1 LEA.HI.X R9, R16, R9, R17, 0x3, P2 ;  /* 0x0000000910091211 */ /* 0x000fe200010f1c11 */
[----:B------:R-:W-:Y:S01]  /*0800*/  @!P0 IMAD R25, R7, R0, R3 ;  /* 0x0000000007198224 */ /* 0x000fe200078e0203 */
[----:B------:R-:W-:Y:S02]  /*0810*/  @!P0 IADD3 R17, PT, PT, R6, R7, RZ ;  /* 0x0000000706118210 */ /* 0x000fe40007ffe0ff */
[----:B------:R-:W2:Y:S04]  /*0820*/  @P1 LDG.E.64 R6, desc[UR4][R22.64] ;  /* 0x0000000416061981 */ /* 0x000ea8000c1e1b00 */
[----:B------:R-:W2:Y:S01]  /*0830*/  @P1 LDG.E.64 R8, desc[UR4][R8.64+0x8] ;  /* 0x0000080408081981 */ /* 0x000ea2000c1e1b00 */
[----:B---3--:R-:W-:-:S04]  /*0840*/  @!P0 IMAD.WIDE.U32 R12, R17, 0x8, R12 ;  /* 0x00000008110c8825 */ /* 0x008fc800078e000c */
[----:B0-----:R-:W-:Y:S02]  /*0850*/  @!P0 IMAD.WIDE R4, R25, 0x8, R4 ;  /* 0x0000000819048825 */ /* 0x001fe400078e0204 */
[----:B------:R-:W3:Y:S04]  /*0860*/  @!P0 LDG.E.64 R12, desc[UR4][R12.64] ;  /* 0x000000040c0c8981 */ /* 0x000ee8000c1e1b00 */
[----:B------:R-:W3:Y:S01]  /*0870*/  @!P0 LDG.E.64 R4, desc[UR4][R4.64] ;  /* 0x0000000404048981 */ /* 0x000ee2000c1e1b00 */
[----:B----4-:R-:W-:-:S08]  /*0880*/  @P1 DFMA R10, R14, R10, R18 ;  /* 0x0000000a0e0a122b */ /* 0x010fd00000000012 */
[----:B--2---:R-:W-:-:S08]  /*0890*/  @P1 DFMA R18, R8, R6, R10 ;  /* 0x000000060812122b */ /* 0x004fd0000000000a */
[----:B---3--:R-:W-:-:S11]  /*08a0*/  @!P0 DFMA R18, R12, R4, R18 ;  /* 0x000000040c12822b */ /* 0x008fd60000000012 */
.L_x_0:
[----:B------:R-:W0:Y:S01]  /*08b0*/  LDC.64 R4, c[0x0][0x390] ;  /* 0x0000e400ff047b82 */ /* 0x000e220000000a00 */
[----:B------:R-:W-:-:S04]  /*08c0*/  IMAD R3, R2, R0, R3 ;  /* 0x0000000002037224 */ /* 0x000fc800078e0203 */
[----:B0-----:R-:W-:-:S05]  /*08d0*/  IMAD.WIDE R2, R3, 0x8, R4 ;  /* 0x0000000803027825 */ /* 0x001fca00078e0204 */
[----:B------:R-:W-:Y:S01]  /*08e0*/  STG.E.64 desc[UR4][R2.64], R18 ;  /* 0x0000001202007986 */ /* 0x000fe2000c101b04 */
[----:B------:R-:W-:Y:S05]  /*08f0*/  EXIT ;  /* 0x000000000000794d */ /* 0x000fea0003800000 */
.L_x_4:
[----:B------:R-:W-:-:S00]  /*0900*/  BRA `(.L_x_4) ;  /* 0xfffffffc00fc7947 */ /* 0x000fc0000383ffff */
[----:B------:R-:W-:-:S00]  /*0910*/  NOP ;  /* 0x0000000000007918 */ /* 0x000fc00000000000 */
        /* <DEDUP_REMOVED lines=14> */
.L_x_5:


//--------------------- .nv.shared.reserved.0     --------------------------
	.section	.nv.shared.reserved.0,"aw",@nobits
	.weak		__nv_reservedSMEM_offset_0_alias
	.size		__nv_reservedSMEM_offset_0_alias, 0, 64
	.other		__nv_reservedSMEM_offset_0_alias,@"STO_CUDA_RESERVED_SHARED STV_DEFAULT"
__nv_reservedSMEM_offset_0_alias:
	.zero		0
	.zero		64


//--------------------- .nv.constant0._Z9matrixMulPKdS0_Pdiiii --------------------------
	.section	.nv.constant0._Z9matrixMulPKdS0_Pdiiii,"a",@progbits
	.sectionflags	@""
	.align	4
.nv.constant0._Z9matrixMulPKdS0_Pdiiii:
	.zero		936


//--------------------- SYMBOLS --------------------------

	.type		.nv.reservedSmem.offset0,@object
	.size		.nv.reservedSmem.offset0,0x4
